	.headerflags	@"EF_CUDA_TEXMODE_UNIFIED EF_CUDA_64BIT_ADDRESS EF_CUDA_SM86 EF_CUDA_VIRTUAL_SM(EF_CUDA_SM86)"
	.elftype	@"ET_EXEC"


//--------------------- .nv.info                  --------------------------
	.section	.nv.info,"",@"SHT_CUDA_INFO"
	.align	4


	//----- nvinfo : EIATTR_REGCOUNT
	.align		4
        /*0000*/ 	.byte	0x04, 0x2f
        /*0002*/ 	.short	(.L_2 - .L_1)
	.align		4
.L_1:
        /*0004*/ 	.word	index@(triton_poi_fused__scaled_dot_product_flash_attention__to_copy_add_mean_mul_pow_rsqrt_3)
        /*0008*/ 	.word	0x00000022


	//----- nvinfo : EIATTR_MIN_STACK_SIZE
	.align		4
.L_2:
        /*000c*/ 	.byte	0x04, 0x12
        /*000e*/ 	.short	(.L_4 - .L_3)
	.align		4
.L_3:
        /*0010*/ 	.word	index@(triton_poi_fused__scaled_dot_product_flash_attention__to_copy_add_mean_mul_pow_rsqrt_3)
        /*0014*/ 	.word	0x00000000


	//----- nvinfo : EIATTR_FRAME_SIZE
	.align		4
.L_4:
        /*0018*/ 	.byte	0x04, 0x11
        /*001a*/ 	.short	(.L_6 - .L_5)
	.align		4
.L_5:
        /*001c*/ 	.word	index@(triton_poi_fused__scaled_dot_product_flash_attention__to_copy_add_mean_mul_pow_rsqrt_3)
        /*0020*/ 	.word	0x00000000


	//----- nvinfo : EIATTR_MIN_STACK_SIZE
	.align		4
.L_6:
        /*0024*/ 	.byte	0x04, 0x12
        /*0026*/ 	.short	(.L_8 - .L_7)
	.align		4
.L_7:
        /*0028*/ 	.word	index@(triton_poi_fused__scaled_dot_product_flash_attention__to_copy_add_mean_mul_pow_rsqrt_3)
        /*002c*/ 	.word	0x00000000
.L_8:


//--------------------- .nv.info.triton_poi_fused__scaled_dot_product_flash_attention__to_copy_add_mean_mul_pow_rsqrt_3 --------------------------
	.section	.nv.info.triton_poi_fused__scaled_dot_product_flash_attention__to_copy_add_mean_mul_pow_rsqrt_3,"",@"SHT_CUDA_INFO"
	.sectionflags	@""
	.align	4


	//----- nvinfo : EIATTR_CUDA_API_VERSION
	.align		4
        /*0000*/ 	.byte	0x04, 0x37
        /*0002*/ 	.short	(.L_10 - .L_9)
.L_9:
        /*0004*/ 	.word	0x0000007c


	//----- nvinfo : EIATTR_SW2861232_WAR
	.align		4
.L_10:
        /*0008*/ 	.byte	0x01, 0x35
	.zero		2


	//----- nvinfo : EIATTR_PARAM_CBANK
	.align		4
        /*000c*/ 	.byte	0x04, 0x0a
        /*000e*/ 	.short	(.L_12 - .L_11)
	.align		4
.L_11:
        /*0010*/ 	.word	index@(.nv.constant0.triton_poi_fused__scaled_dot_product_flash_attention__to_copy_add_mean_mul_pow_rsqrt_3)
        /*0014*/ 	.short	0x0160
        /*0016*/ 	.short	0x0060


	//----- nvinfo : EIATTR_CBANK_PARAM_SIZE
	.align		4
.L_12:
        /*0018*/ 	.byte	0x03, 0x19
        /*001a*/ 	.short	0x0060


	//----- nvinfo : EIATTR_KPARAM_INFO
	.align		4
        /*001c*/ 	.byte	0x04, 0x17
        /*001e*/ 	.short	(.L_14 - .L_13)
.L_13:
        /*0020*/ 	.word	0x00000000
        /*0024*/ 	.short	0x000b
        /*0026*/ 	.short	0x0058
        /*0028*/ 	.byte	0x00, 0xf4, 0x21, 0x00


	//----- nvinfo : EIATTR_KPARAM_INFO
	.align		4
.L_14:
        /*002c*/ 	.byte	0x04, 0x17
        /*002e*/ 	.short	(.L_16 - .L_15)
.L_15:
        /*0030*/ 	.word	0x00000000
        /*0034*/ 	.short	0x000a
        /*0036*/ 	.short	0x0050
        /*0038*/ 	.byte	0x00, 0xf0, 0x11, 0x00


	//----- nvinfo : EIATTR_KPARAM_INFO
	.align		4
.L_16:
        /*003c*/ 	.byte	0x04, 0x17
        /*003e*/ 	.short	(.L_18 - .L_17)
.L_17:
        /*0040*/ 	.word	0x00000000
        /*0044*/ 	.short	0x0009
        /*0046*/ 	.short	0x0048
        /*0048*/ 	.byte	0x00, 0xf4, 0x21, 0x00


	//----- nvinfo : EIATTR_KPARAM_INFO
	.align		4
.L_18:
        /*004c*/ 	.byte	0x04, 0x17
        /*004e*/ 	.short	(.L_20 - .L_19)
.L_19:
        /*0050*/ 	.word	0x00000000
        /*0054*/ 	.short	0x0008
        /*0056*/ 	.short	0x0040
        /*0058*/ 	.byte	0x00, 0xf4, 0x21, 0x00


	//----- nvinfo : EIATTR_KPARAM_INFO
	.align		4
.L_20:
        /*005c*/ 	.byte	0x04, 0x17
        /*005e*/ 	.short	(.L_22 - .L_21)
.L_21:
        /*0060*/ 	.word	0x00000000
        /*0064*/ 	.short	0x0007
        /*0066*/ 	.short	0x0038
        /*0068*/ 	.byte	0x00, 0xf4, 0x21, 0x00


	//----- nvinfo : EIATTR_KPARAM_INFO
	.align		4
.L_22:
        /*006c*/ 	.byte	0x04, 0x17
        /*006e*/ 	.short	(.L_24 - .L_23)
.L_23:
        /*0070*/ 	.word	0x00000000
        /*0074*/ 	.short	0x0006
        /*0076*/ 	.short	0x0030
        /*0078*/ 	.byte	0x00, 0xf4, 0x21, 0x00


	//----- nvinfo : EIATTR_KPARAM_INFO
	.align		4
.L_24:
        /*007c*/ 	.byte	0x04, 0x17
        /*007e*/ 	.short	(.L_26 - .L_25)
.L_25:
        /*0080*/ 	.word	0x00000000
        /*0084*/ 	.short	0x0005
        /*0086*/ 	.short	0x0028
        /*0088*/ 	.byte	0x00, 0xf4, 0x21, 0x00


	//----- nvinfo : EIATTR_KPARAM_INFO
	.align		4
.L_26:
        /*008c*/ 	.byte	0x04, 0x17
        /*008e*/ 	.short	(.L_28 - .L_27)
.L_27:
        /*0090*/ 	.word	0x00000000
        /*0094*/ 	.short	0x0004
        /*0096*/ 	.short	0x0020
        /*0098*/ 	.byte	0x00, 0xf4, 0x21, 0x00


	//----- nvinfo : EIATTR_KPARAM_INFO
	.align		4
.L_28:
        /*009c*/ 	.byte	0x04, 0x17
        /*009e*/ 	.short	(.L_30 - .L_29)
.L_29:
        /*00a0*/ 	.word	0x00000000
        /*00a4*/ 	.short	0x0003
        /*00a6*/ 	.short	0x0018
        /*00a8*/ 	.byte	0x00, 0xf4, 0x21, 0x00


	//----- nvinfo : EIATTR_KPARAM_INFO
	.align		4
.L_30:
        /*00ac*/ 	.byte	0x04, 0x17
        /*00ae*/ 	.short	(.L_32 - .L_31)
.L_31:
        /*00b0*/ 	.word	0x00000000
        /*00b4*/ 	.short	0x0002
        /*00b6*/ 	.short	0x0010
        /*00b8*/ 	.byte	0x00, 0xf4, 0x21, 0x00


	//----- nvinfo : EIATTR_KPARAM_INFO
	.align		4
.L_32:
        /*00bc*/ 	.byte	0x04, 0x17
        /*00be*/ 	.short	(.L_34 - .L_33)
.L_33:
        /*00c0*/ 	.word	0x00000000
        /*00c4*/ 	.short	0x0001
        /*00c6*/ 	.short	0x0008
        /*00c8*/ 	.byte	0x00, 0xf4, 0x21, 0x00


	//----- nvinfo : EIATTR_KPARAM_INFO
	.align		4
.L_34:
        /*00cc*/ 	.byte	0x04, 0x17
        /*00ce*/ 	.short	(.L_36 - .L_35)
.L_35:
        /*00d0*/ 	.word	0x00000000
        /*00d4*/ 	.short	0x0000
        /*00d6*/ 	.short	0x0000
        /*00d8*/ 	.byte	0x00, 0xf4, 0x21, 0x00


	//----- nvinfo : EIATTR_MAXREG_COUNT
	.align		4
.L_36:
        /*00dc*/ 	.byte	0x03, 0x1b
        /*00de*/ 	.short	0x00ff


	//----- nvinfo : EIATTR_EXIT_INSTR_OFFSETS
	.align		4
        /*00e0*/ 	.byte	0x04, 0x1c
        /*00e2*/ 	.short	(.L_38 - .L_37)


	//   ....[0]....
.L_37:
        /*00e4*/ 	.word	0x000007d0


	//   ....[1]....
        /*00e8*/ 	.word	0x00000800


	//----- nvinfo : EIATTR_REQNTID
	.align		4
.L_38:
        /*00ec*/ 	.byte	0x04, 0x10
        /*00ee*/ 	.short	(.L_40 - .L_39)
.L_39:
        /*00f0*/ 	.word	0x00000100
        /*00f4*/ 	.word	0x00000001
        /*00f8*/ 	.word	0x00000001
.L_40:


//--------------------- .nv.callgraph             --------------------------
	.section	.nv.callgraph,"",@"SHT_CUDA_CALLGRAPH"
	.align	4
	.sectionentsize	8
	.align		4
        /*0000*/ 	.word	0x00000000
	.align		4
        /*0004*/ 	.word	0xffffffff
	.align		4
        /*0008*/ 	.word	0x00000000
	.align		4
        /*000c*/ 	.word	0xfffffffe
	.align		4
        /*0010*/ 	.word	0x00000000
	.align		4
        /*0014*/ 	.word	0xfffffffd
	.align		4
        /*0018*/ 	.word	0x00000000
	.align		4
        /*001c*/ 	.word	0xfffffffc


//--------------------- .nv.rel.action            --------------------------
	.section	.nv.rel.action,"",@"SHT_CUDA_RELOCINFO"
	.align	8
	.sectionentsize	8
        /*0000*/ 	.byte	0x73, 0x00, 0x00, 0x00, 0x00, 0x00, 0x00, 0x00, 0x00, 0x00, 0x00, 0x11, 0x25, 0x00, 0x05, 0x36


//--------------------- .nv.constant4             --------------------------
	.section	.nv.constant4,"a",@progbits
	.align	8
	.align		8
.nv.constant4:
        /*0000*/ 	.dword	_$_str


//--------------------- .nv.constant0.triton_poi_fused__scaled_dot_product_flash_attention__to_copy_add_mean_mul_pow_rsqrt_3 --------------------------
	.section	.nv.constant0.triton_poi_fused__scaled_dot_product_flash_attention__to_copy_add_mean_mul_pow_rsqrt_3,"a",@progbits
	.sectionflags	@""
	.align	4
.nv.constant0.triton_poi_fused__scaled_dot_product_flash_attention__to_copy_add_mean_mul_pow_rsqrt_3:
	.zero		448


//--------------------- .text.triton_poi_fused__scaled_dot_product_flash_attention__to_copy_add_mean_mul_pow_rsqrt_3 --------------------------
	.section	.text.triton_poi_fused__scaled_dot_product_flash_attention__to_copy_add_mean_mul_pow_rsqrt_3,"ax",@progbits
	.sectioninfo	@"SHI_REGISTERS=34"
	.align	128
        .global         triton_poi_fused__scaled_dot_product_flash_attention__to_copy_add_mean_mul_pow_rsqrt_3
        .type           triton_poi_fused__scaled_dot_product_flash_attention__to_copy_add_mean_mul_pow_rsqrt_3,@function
        .size           triton_poi_fused__scaled_dot_product_flash_attention__to_copy_add_mean_mul_pow_rsqrt_3,(.L_x_1 - triton_poi_fused__scaled_dot_product_flash_attention__to_copy_add_mean_mul_pow_rsqrt_3)
        .other          triton_poi_fused__scaled_dot_product_flash_attention__to_copy_add_mean_mul_pow_rsqrt_3,@"STO_CUDA_ENTRY STV_DEFAULT"
triton_poi_fused__scaled_dot_product_flash_attention__to_copy_add_mean_mul_pow_rsqrt_3:
.text.triton_poi_fused__scaled_dot_product_flash_attention__to_copy_add_mean_mul_pow_rsqrt_3:
[----:B------:R-:W-:Y:S02]  /*0000*/  MOV R1, c[0x0][0x28] ;  /* 0x00000a0000017a02 */ /* 0x000fe40000000f00 */
[----:B------:R-:W0:Y:S01]  /*0010*/  S2R R28, SR_TID.X ;  /* 0x00000000001c7919 */ /* 0x000e220000002100 */
[----:B------:R-:W-:Y:S01]  /*0020*/  IMAD.MOV.U32 R23, RZ, RZ, 0x4 ;  /* 0x00000004ff177424 */ /* 0x000fe200078e00ff */
[----:B------:R-:W-:Y:S02]  /*0030*/  ULDC.64 UR4, c[0x0][0x118] ;  /* 0x0000460000047ab9 */ /* 0x000fe40000000a00 */
[----:B------:R-:W1:Y:S01]  /*0040*/  S2R R8, SR_CTAID.X ;  /* 0x0000000000087919 */ /* 0x000e620000002500 */
[----:B0-----:R-:W-:Y:S02]  /*0050*/  LOP3.LUT R11, R28, 0x7f, RZ, 0xc0, !PT ;  /* 0x0000007f1c0b7812 */ /* 0x001fe400078ec0ff */
[----:B-1----:R-:W-:-:S03]  /*0060*/  SHF.R.S32.HI R0, RZ, 0x18, R8 ;  /* 0x00000018ff007819 */ /* 0x002fc60000011408 */
[----:B------:R-:W-:Y:S01]  /*0070*/  IMAD R11, R8, 0x80, R11 ;  /* 0x00000080080b7824 */ /* 0x000fe200078e020b */
[----:B------:R-:W-:-:S04]  /*0080*/  SGXT R0, R0, 0x1 ;  /* 0x000000010000781a */ /* 0x000fc80000000200 */
[----:B------:R-:W-:-:S04]  /*0090*/  LEA.HI R0, R0, R11, RZ, 0x7 ;  /* 0x0000000b00007211 */ /* 0x000fc800078f38ff */
[----:B------:R-:W-:Y:S02]  /*00a0*/  LOP3.LUT R6, R0, 0xffffff80, RZ, 0xc0, !PT ;  /* 0xffffff8000067812 */ /* 0x000fe400078ec0ff */
[----:B------:R-:W-:Y:S02]  /*00b0*/  SHF.R.S32.HI R0, RZ, 0x7, R0 ;  /* 0x00000007ff007819 */ /* 0x000fe40000011400 */
[----:B------:R-:W-:-:S03]  /*00c0*/  IADD3 R7, R11, -R6, RZ ;  /* 0x800000060b077210 */ /* 0x000fc60007ffe0ff */
[----:B------:R-:W-:Y:S01]  /*00d0*/  IMAD.WIDE R20, R0, R23, c[0x0][0x168] ;  /* 0x00005a0000147625 */ /* 0x000fe200078e0217 */
[----:B------:R-:W-:-:S03]  /*00e0*/  LOP3.LUT R2, R7, 0x80, RZ, 0xc0, !PT ;  /* 0x0000008007027812 */ /* 0x000fc600078ec0ff */
[----:B------:R-:W-:Y:S01]  /*00f0*/  IMAD.WIDE R4, R0, R23, c[0x0][0x190] ;  /* 0x0000640000047625 */ /* 0x000fe200078e0217 */
[----:B------:R-:W-:Y:S01]  /*0100*/  LEA.HI R2, R2, R7, RZ, 0x19 ;  /* 0x0000000702027211 */ /* 0x000fe200078fc8ff */
[----:B------:R0:W2:Y:S03]  /*0110*/  LDG.E.EL R20, [R20.64] ;  /* 0x0000000414147981 */ /* 0x0000a6000c2e1900 */
[----:B------:R-:W-:Y:S01]  /*0120*/  PRMT R3, R2, 0x8880, RZ ;  /* 0x0000888002037816 */ /* 0x000fe200000000ff */
[----:B------:R1:W3:Y:S01]  /*0130*/  LDG.E.EL R0, [R4.64] ;  /* 0x0000000404007981 */ /* 0x0002e2000c2e1900 */
[----:B------:R-:W-:-:S04]  /*0140*/  SHF.R.U32.HI R2, RZ, 0x18, R8 ;  /* 0x00000018ff027819 */ /* 0x000fc80000011608 */
[----:B------:R-:W-:Y:S02]  /*0150*/  SGXT.U32 R2, R2, 0x1 ;  /* 0x000000010202781a */ /* 0x000fe40000000000 */
[----:B------:R-:W-:-:S03]  /*0160*/  SHF.R.S32.HI R3, RZ, 0x1, R3 ;  /* 0x00000001ff037819 */ /* 0x000fc60000011403 */
[----:B------:R-:W-:Y:S01]  /*0170*/  IMAD.IADD R8, R11, 0x1, R2 ;  /* 0x000000010b087824 */ /* 0x000fe200078e0202 */
[----:B------:R-:W-:-:S04]  /*0180*/  PRMT R31, R3, 0x9910, RZ ;  /* 0x00009910031f7816 */ /* 0x000fc800000000ff */
[----:B------:R-:W-:Y:S02]  /*0190*/  LOP3.LUT R12, R8, 0xfffffffe, RZ, 0xc0, !PT ;  /* 0xfffffffe080c7812 */ /* 0x000fe400078ec0ff */
[----:B------:R-:W-:-:S03]  /*01a0*/  SHF.L.U32 R31, R31, 0x1, RZ ;  /* 0x000000011f1f7819 */ /* 0x000fc600000006ff */
[C---:B-1----:R-:W-:Y:S01]  /*01b0*/  IMAD.IADD R5, R11.reuse, 0x1, -R12 ;  /* 0x000000010b057824 */ /* 0x042fe200078e0a0c */
[----:B------:R-:W-:Y:S01]  /*01c0*/  IADD3 R27, R6, R31, RZ ;  /* 0x0000001f061b7210 */ /* 0x000fe20007ffe0ff */
[----:B------:R-:W-:Y:S01]  /*01d0*/  IMAD.HI R13, R11, 0x2aaaaaab, RZ ;  /* 0x2aaaaaab0b0d7827 */ /* 0x000fe200078e02ff */
[----:B------:R-:W-:Y:S02]  /*01e0*/  MOV R10, 0x2 ;  /* 0x00000002000a7802 */ /* 0x000fe40000000f00 */
[----:B------:R-:W-:Y:S02]  /*01f0*/  ISETP.GE.AND P0, PT, R5, 0x1, PT ;  /* 0x000000010500780c */ /* 0x000fe40003f06270 */
[----:B------:R-:W-:Y:S02]  /*0200*/  SHF.R.U32.HI R4, RZ, 0x1f, R13 ;  /* 0x0000001fff047819 */ /* 0x000fe4000001160d */
[----:B------:R-:W-:Y:S01]  /*0210*/  IADD3 R19, R27, 0x1, RZ ;  /* 0x000000011b137810 */ /* 0x000fe20007ffe0ff */
[----:B------:R-:W-:Y:S01]  /*0220*/  IMAD.WIDE R2, R11, R10, c[0x0][0x160] ;  /* 0x000058000b027625 */ /* 0x000fe200078e020a */
[----:B------:R-:W-:-:S02]  /*0230*/  ISETP.GT.AND P1, PT, R5, RZ, PT ;  /* 0x000000ff0500720c */ /* 0x000fc40003f24270 */
[----:B------:R-:W-:Y:S01]  /*0240*/  LEA.HI.SX32 R6, R13, R4, 0x17 ;  /* 0x000000040d067211 */ /* 0x000fe200078fbaff */
[-C--:B------:R-:W-:Y:S01]  /*0250*/  IMAD.WIDE R8, R11, R10.reuse, c[0x0][0x188] ;  /* 0x000062000b087625 */ /* 0x080fe200078e020a */
[----:B0-----:R-:W-:Y:S01]  /*0260*/  PRMT R21, RZ, 0x7610, R21 ;  /* 0x00007610ff157816 */ /* 0x001fe20000000015 */
[----:B------:R0:W4:Y:S02]  /*0270*/  LDG.E.U16 R15, [R2.64] ;  /* 0x00000004020f7981 */ /* 0x000124000c1e1500 */
[-C--:B------:R-:W-:Y:S01]  /*0280*/  IMAD.WIDE R4, R19, R10.reuse, c[0x0][0x160] ;  /* 0x0000580013047625 */ /* 0x080fe200078e020a */
[----:B------:R-:W-:Y:S01]  /*0290*/  PRMT R22, RZ, 0x7610, R22 ;  /* 0x00007610ff167816 */ /* 0x000fe20000000016 */
[----:B------:R1:W5:Y:S02]  /*02a0*/  LDG.E.U16 R12, [R8.64] ;  /* 0x00000004080c7981 */ /* 0x000364000c1e1500 */
[-C--:B------:R-:W-:Y:S01]  /*02b0*/  IMAD.WIDE R24, R7, R10.reuse, c[0x0][0x170] ;  /* 0x00005c0007187625 */ /* 0x080fe200078e020a */
[----:B------:R-:W-:Y:S01]  /*02c0*/  PRMT R13, RZ, 0x7610, R13 ;  /* 0x00007610ff0d7816 */ /* 0x000fe2000000000d */
[----:B------:R1:W5:Y:S01]  /*02d0*/  @!P0 LDG.E.EL.U16 R21, [R4.64] ;  /* 0x0000000404158981 */ /* 0x000362000c2e1500 */
[----:B------:R-:W-:Y:S01]  /*02e0*/  LEA R30, R6, R7, 0x7 ;  /* 0x00000007061e7211 */ /* 0x000fe200078e38ff */
[-C--:B------:R-:W-:Y:S01]  /*02f0*/  IMAD.WIDE R18, R19, R10.reuse, c[0x0][0x188] ;  /* 0x0000620013127625 */ /* 0x080fe200078e020a */
[----:B------:R-:W-:Y:S01]  /*0300*/  PRMT R14, RZ, 0x7610, R14 ;  /* 0x00007610ff0e7816 */ /* 0x000fe2000000000e */
[----:B------:R1:W5:Y:S01]  /*0310*/  LDG.E.EL.U16 R24, [R24.64] ;  /* 0x0000000418187981 */ /* 0x000362000c2e1500 */
[----:B------:R-:W-:Y:S01]  /*0320*/  PRMT R26, RZ, 0x7610, R26 ;  /* 0x00007610ff1a7816 */ /* 0x000fe2000000001a */
[-C--:B0-----:R-:W-:Y:S01]  /*0330*/  IMAD.WIDE R2, R31, R10.reuse, c[0x0][0x170] ;  /* 0x00005c001f027625 */ /* 0x081fe200078e020a */
[----:B------:R-:W-:Y:S01]  /*0340*/  PRMT R29, RZ, 0x7610, R29 ;  /* 0x00007610ff1d7816 */ /* 0x000fe2000000001d */
[----:B------:R0:W5:Y:S02]  /*0350*/  @!P0 LDG.E.EL.U16 R13, [R18.64] ;  /* 0x00000004120d8981 */ /* 0x000164000c2e1500 */
[----:B------:R-:W-:-:S02]  /*0360*/  IMAD.WIDE R6, R7, R10, c[0x0][0x198] ;  /* 0x0000660007067625 */ /* 0x000fc400078e020a */
[----:B------:R0:W5:Y:S02]  /*0370*/  @!P0 LDG.E.EL.U16 R22, [R2.64+0x2] ;  /* 0x0000020402168981 */ /* 0x000164000c2e1500 */
[CC--:B------:R-:W-:Y:S01]  /*0380*/  IMAD.WIDE R16, R27.reuse, R10.reuse, c[0x0][0x160] ;  /* 0x000058001b107625 */ /* 0x0c0fe200078e020a */
[----:B-1----:R-:W-:Y:S01]  /*0390*/  PRMT R25, RZ, 0x7610, R25 ;  /* 0x00007610ff197816 */ /* 0x002fe20000000019 */
[----:B------:R1:W5:Y:S02]  /*03a0*/  LDG.E.EL.U16 R6, [R6.64] ;  /* 0x0000000406067981 */ /* 0x000364000c2e1500 */
[-C--:B------:R-:W-:Y:S01]  /*03b0*/  IMAD.WIDE R8, R27, R10.reuse, c[0x0][0x188] ;  /* 0x000062001b087625 */ /* 0x080fe200078e020a */
[----:B------:R-:W-:Y:S01]  /*03c0*/  PRMT R27, RZ, 0x7610, R27 ;  /* 0x00007610ff1b7816 */ /* 0x000fe2000000001b */
[----:B------:R0:W5:Y:S02]  /*03d0*/  @P1 LDG.E.EL.U16 R14, [R16.64] ;  /* 0x00000004100e1981 */ /* 0x000164000c2e1500 */
[----:B------:R-:W-:-:S02]  /*03e0*/  IMAD.WIDE R4, R31, R10, c[0x0][0x198] ;  /* 0x000066001f047625 */ /* 0x000fc400078e020a */
[----:B------:R1:W5:Y:S04]  /*03f0*/  @P1 LDG.E.EL.U16 R26, [R8.64] ;  /* 0x00000004081a1981 */ /* 0x000368000c2e1500 */
[----:B------:R1:W5:Y:S01]  /*0400*/  @P1 LDG.E.EL.U16 R27, [R2.64] ;  /* 0x00000004021b1981 */ /* 0x000362000c2e1500 */
[----:B0-----:R-:W-:-:S03]  /*0410*/  IMAD.WIDE R16, R30, R23, c[0x0][0x178] ;  /* 0x00005e001e107625 */ /* 0x001fc600078e0217 */
[----:B------:R0:W5:Y:S04]  /*0420*/  @!P0 LDG.E.EL.U16 R29, [R4.64+0x2] ;  /* 0x00000204041d8981 */ /* 0x000168000c2e1500 */
[----:B------:R0:W5:Y:S01]  /*0430*/  @P1 LDG.E.EL.U16 R25, [R4.64] ;  /* 0x0000000404191981 */ /* 0x000162000c2e1500 */
[----:B------:R-:W-:-:S03]  /*0440*/  IMAD.WIDE R18, R30, R23, c[0x0][0x180] ;  /* 0x000060001e127625 */ /* 0x000fc600078e0217 */
[----:B------:R2:W5:Y:S04]  /*0450*/  LDG.E.EL R16, [R16.64] ;  /* 0x0000000410107981 */ /* 0x000568000c2e1900 */
[----:B------:R-:W5:Y:S01]  /*0460*/  LDG.E.EL R18, [R18.64] ;  /* 0x0000000412127981 */ /* 0x000f62000c2e1900 */
[----:B-1----:R-:W-:Y:S01]  /*0470*/  MOV R3, RZ ;  /* 0x000000ff00037202 */ /* 0x002fe20000000f00 */
[----:B------:R-:W-:Y:S02]  /*0480*/  IMAD.MOV.U32 R31, RZ, RZ, 0x3c000000 ;  /* 0x3c000000ff1f7424 */ /* 0x000fe400078e00ff */
[----:B0-----:R-:W-:Y:S01]  /*0490*/  IMAD.MOV.U32 R4, RZ, RZ, RZ ;  /* 0x000000ffff047224 */ /* 0x001fe200078e00ff */
[----:B------:R-:W-:Y:S02]  /*04a0*/  MOV R7, RZ ;  /* 0x000000ff00077202 */ /* 0x000fe40000000f00 */
[----:B------:R-:W-:-:S02]  /*04b0*/  MOV R8, RZ ;  /* 0x000000ff00087202 */ /* 0x000fc40000000f00 */
[-C--:B--2---:R-:W-:Y:S02]  /*04c0*/  @!P0 MOV R3, R20.reuse ;  /* 0x0000001400038202 */ /* 0x084fe40000000f00 */
[----:B------:R-:W-:Y:S01]  /*04d0*/  @P1 MOV R4, R20 ;  /* 0x0000001400041202 */ /* 0x000fe20000000f00 */
[----:B---3--:R-:W-:Y:S01]  /*04e0*/  @!P0 IMAD.MOV.U32 R7, RZ, RZ, R0 ;  /* 0x000000ffff078224 */ /* 0x008fe200078e0000 */
[-C--:B------:R-:W-:Y:S01]  /*04f0*/  FFMA R2, R0, R31.reuse, 9.9999999747524270788e-07 ;  /* 0x358637bd00027423 */ /* 0x080fe2000000001f */
[-C--:B------:R-:W-:Y:S01]  /*0500*/  FFMA R5, R3, R31.reuse, 9.9999999747524270788e-07 ;  /* 0x358637bd03057423 */ /* 0x080fe2000000001f */
[-C--:B------:R-:W-:Y:S01]  /*0510*/  FFMA R23, R20, R31.reuse, 9.9999999747524270788e-07 ;  /* 0x358637bd14177423 */ /* 0x080fe2000000001f */
[----:B------:R-:W-:Y:S01]  /*0520*/  @P1 MOV R8, R0 ;  /* 0x0000000000081202 */ /* 0x000fe20000000f00 */
[-C--:B------:R-:W-:Y:S01]  /*0530*/  FFMA R3, R4, R31.reuse, 9.9999999747524270788e-07 ;  /* 0x358637bd04037423 */ /* 0x080fe2000000001f */
[-C--:B------:R-:W-:Y:S01]  /*0540*/  FFMA R4, R7, R31.reuse, 9.9999999747524270788e-07 ;  /* 0x358637bd07047423 */ /* 0x080fe2000000001f */
[----:B------:R-:W-:Y:S02]  /*0550*/  MUFU.RSQ R9, R5 ;  /* 0x0000000500097308 */ /* 0x000fe40000001400 */
[----:B------:R-:W-:-:S06]  /*0560*/  FFMA R8, R8, R31, 9.9999999747524270788e-07 ;  /* 0x358637bd08087423 */ /* 0x000fcc000000001f */
[----:B------:R-:W0:Y:S08]  /*0570*/  MUFU.RSQ R30, R23 ;  /* 0x00000017001e7308 */ /* 0x000e300000001400 */
[----:B------:R-:W1:Y:S08]  /*0580*/  MUFU.RSQ R2, R2 ;  /* 0x0000000200027308 */ /* 0x000e700000001400 */
[----:B------:R-:W2:Y:S08]  /*0590*/  MUFU.RSQ R4, R4 ;  /* 0x0000000400047308 */ /* 0x000eb00000001400 */
[----:B------:R-:W3:Y:S01]  /*05a0*/  MUFU.RSQ R3, R3 ;  /* 0x0000000300037308 */ /* 0x000ee20000001400 */
[----:B----4-:R-:W-:-:S07]  /*05b0*/  IMAD.U32 R15, R15, 0x10000, RZ ;  /* 0x000100000f0f7824 */ /* 0x010fce00078e00ff */
[----:B------:R-:W4:Y:S01]  /*05c0*/  MUFU.RSQ R17, R8 ;  /* 0x0000000800117308 */ /* 0x000f220000001400 */
[----:B-----5:R-:W-:Y:S01]  /*05d0*/  SHF.L.U32 R0, R21, 0x10, RZ ;  /* 0x0000001015007819 */ /* 0x020fe200000006ff */
[----:B------:R-:W-:Y:S01]  /*05e0*/  IMAD.U32 R7, R12, 0x10000, RZ ;  /* 0x000100000c077824 */ /* 0x000fe200078e00ff */
[----:B------:R-:W-:Y:S01]  /*05f0*/  SHF.L.U32 R24, R24, 0x10, RZ ;  /* 0x0000001018187819 */ /* 0x000fe200000006ff */
[----:B0-----:R-:W-:Y:S01]  /*0600*/  FMUL R15, R15, R30 ;  /* 0x0000001e0f0f7220 */ /* 0x001fe20000400000 */
[----:B------:R-:W-:Y:S01]  /*0610*/  SHF.L.U32 R13, R13, 0x10, RZ ;  /* 0x000000100d0d7819 */ /* 0x000fe200000006ff */
[----:B------:R-:W-:Y:S01]  /*0620*/  FMUL R0, R9, R0 ;  /* 0x0000000009007220 */ /* 0x000fe20000400000 */
[----:B-1----:R-:W-:Y:S01]  /*0630*/  FMUL R7, R2, R7 ;  /* 0x0000000702077220 */ /* 0x002fe20000400000 */
[----:B------:R-:W-:Y:S01]  /*0640*/  IMAD.U32 R5, R22, 0x10000, RZ ;  /* 0x0001000016057824 */ /* 0x000fe200078e00ff */
[----:B------:R-:W-:-:S03]  /*0650*/  SHF.L.U32 R6, R6, 0x10, RZ ;  /* 0x0000001006067819 */ /* 0x000fc600000006ff */
[----:B------:R-:W-:Y:S01]  /*0660*/  FFMA R5, -R0, R5, RZ ;  /* 0x0000000500057223 */ /* 0x000fe200000001ff */
[----:B------:R-:W-:Y:S02]  /*0670*/  SHF.L.U32 R14, R14, 0x10, RZ ;  /* 0x000000100e0e7819 */ /* 0x000fe400000006ff */
[----:B------:R-:W-:Y:S01]  /*0680*/  SHF.L.U32 R26, R26, 0x10, RZ ;  /* 0x000000101a1a7819 */ /* 0x000fe200000006ff */
[----:B------:R-:W-:Y:S01]  /*0690*/  FMUL R15, R15, R24 ;  /* 0x000000180f0f7220 */ /* 0x000fe20000400000 */
[----:B--2---:R-:W-:Y:S01]  /*06a0*/  FMUL R0, R4, R13 ;  /* 0x0000000d04007220 */ /* 0x004fe20000400000 */
[----:B---3--:R-:W-:Y:S01]  /*06b0*/  FMUL R3, R3, R14 ;  /* 0x0000000e03037220 */ /* 0x008fe20000400000 */
[----:B------:R-:W-:Y:S01]  /*06c0*/  SHF.L.U32 R2, R27, 0x10, RZ ;  /* 0x000000101b027819 */ /* 0x000fe200000006ff */
[----:B----4-:R-:W-:Y:S01]  /*06d0*/  FMUL R26, R17, R26 ;  /* 0x0000001a111a7220 */ /* 0x010fe20000400000 */
[----:B------:R-:W-:Y:S01]  /*06e0*/  FMUL R7, R6, R7 ;  /* 0x0000000706077220 */ /* 0x000fe20000400000 */
[----:B------:R-:W-:Y:S01]  /*06f0*/  IMAD.U32 R29, R29, 0x10000, RZ ;  /* 0x000100001d1d7824 */ /* 0x000fe200078e00ff */
[----:B------:R-:W-:-:S03]  /*0700*/  SHF.L.U32 R25, R25, 0x10, RZ ;  /* 0x0000001019197819 */ /* 0x000fc600000006ff */
[----:B------:R-:W-:Y:S01]  /*0710*/  FFMA R29, -R0, R29, RZ ;  /* 0x0000001d001d7223 */ /* 0x000fe200000001ff */
[----:B------:R-:W-:Y:S01]  /*0720*/  @P0 FMUL R5, R3, R2 ;  /* 0x0000000203050220 */ /* 0x000fe20000400000 */
[C---:B------:R-:W-:Y:S01]  /*0730*/  FMUL R15, R16.reuse, R15 ;  /* 0x0000000f100f7220 */ /* 0x040fe20000400000 */
[----:B------:R-:W-:Y:S01]  /*0740*/  FMUL R16, R16, R7 ;  /* 0x0000000710107220 */ /* 0x000fe20000400000 */
[----:B------:R-:W-:Y:S01]  /*0750*/  @P0 FMUL R29, R26, R25 ;  /* 0x000000191a1d0220 */ /* 0x000fe20000400000 */
[----:B------:R-:W-:Y:S01]  /*0760*/  LOP3.LUT P0, RZ, R28, 0x80, RZ, 0xc0, !PT ;  /* 0x000000801cff7812 */ /* 0x000fe2000780c0ff */
[C---:B------:R-:W-:Y:S02]  /*0770*/  FFMA R5, R18.reuse, R5, R15 ;  /* 0x0000000512057223 */ /* 0x040fe4000000000f */
[----:B------:R-:W-:Y:S01]  /*0780*/  FFMA R16, R18, R29, R16 ;  /* 0x0000001d12107223 */ /* 0x000fe20000000010 */
[----:B------:R-:W-:-:S04]  /*0790*/  IMAD.WIDE R2, R11, R10, c[0x0][0x1a0] ;  /* 0x000068000b027625 */ /* 0x000fc800078e020a */
[----:B------:R-:W-:Y:S01]  /*07a0*/  F2FP.BF16.PACK_AB R5, R16, R5 ;  /* 0x000000051005723e */ /* 0x000fe200000010ff */
[----:B------:R-:W-:-:S04]  /*07b0*/  IMAD.WIDE R10, R11, R10, c[0x0][0x1a8] ;  /* 0x00006a000b0a7625 */ /* 0x000fc800078e020a */
[----:B------:R0:W-:Y:S01]  /*07c0*/  @!P0 STG.E.U16 [R2.64], R5 ;  /* 0x0000000502008986 */ /* 0x0001e2000c101504 */
[----:B------:R-:W-:Y:S05]  /*07d0*/  @P0 EXIT ;  /* 0x000000000000094d */ /* 0x000fea0003800000 */
[----:B0-----:R-:W-:-:S05]  /*07e0*/  PRMT R5, R5, 0x7632, R5 ;  /* 0x0000763205057816 */ /* 0x001fca0000000005 */
[----:B------:R-:W-:Y:S01]  /*07f0*/  STG.E.U16 [R10.64], R5 ;  /* 0x000000050a007986 */ /* 0x000fe2000c101504 */
[----:B------:R-:W-:Y:S05]  /*0800*/  EXIT ;  /* 0x000000000000794d */ /* 0x000fea0003800000 */
.L_x_0:
[----:B------:R-:W-:-:S00]  /*0810*/  BRA `(.L_x_0) ;  /* 0xfffffff000007947 */ /* 0x000fc0000383ffff */
[----:B------:R-:W-:-:S00]  /*0820*/  NOP ;  /* 0x0000000000007918 */ /* 0x000fc00000000000 */
        /* <DEDUP_REMOVED lines=13> */
.L_x_1:


//--------------------- .nv.global.init           --------------------------
	.section	.nv.global.init,"aw",@progbits
.nv.global.init:
	.type		_$_str,@object
	.size		_$_str,(.L_0 - _$_str)
_$_str:
        /*0000*/ 	.byte	0x5f, 0x5f, 0x43, 0x55, 0x44, 0x41, 0x5f, 0x46, 0x54, 0x5a, 0x00
.L_0:
